//
// Generated by NVIDIA NVVM Compiler
//
// Compiler Build ID: CL-36424714
// Cuda compilation tools, release 13.0, V13.0.88
// Based on NVVM 20.0.0
//

.version 9.0
.target sm_100
.address_size 64

	// .globl	_Z10stencil_1dPiS_i
.const .align 4 .b8 d_mask[20];

.visible .entry _Z10stencil_1dPiS_i(
	.param .u64 .ptr .align 1 _Z10stencil_1dPiS_i_param_0,
	.param .u64 .ptr .align 1 _Z10stencil_1dPiS_i_param_1,
	.param .u32 _Z10stencil_1dPiS_i_param_2
)
{
	.reg .pred 	%p<15>;
	.reg .b32 	%r<36>;
	.reg .b64 	%rd<17>;

	ld.param.u64 	%rd3, [_Z10stencil_1dPiS_i_param_0];
	ld.param.u64 	%rd2, [_Z10stencil_1dPiS_i_param_1];
	ld.param.u32 	%r15, [_Z10stencil_1dPiS_i_param_2];
	cvta.to.global.u64 	%rd1, %rd3;
	mov.u32 	%r16, %ctaid.x;
	mov.u32 	%r17, %ntid.x;
	mov.u32 	%r18, %tid.x;
	mad.lo.s32 	%r1, %r16, %r17, %r18;
	setp.ge.s32 	%p1, %r1, %r15;
	@%p1 bra 	$L__BB0_12;
	add.s32 	%r2, %r1, -2;
	setp.lt.s32 	%p2, %r1, 2;
	setp.ge.s32 	%p3, %r2, %r15;
	mov.b32 	%r32, 0;
	or.pred  	%p4, %p2, %p3;
	@%p4 bra 	$L__BB0_3;
	mul.wide.u32 	%rd4, %r2, 4;
	add.s64 	%rd5, %rd1, %rd4;
	ld.global.u32 	%r20, [%rd5];
	ld.const.u32 	%r21, [d_mask];
	mul.lo.s32 	%r32, %r21, %r20;
$L__BB0_3:
	setp.lt.s32 	%p5, %r1, 1;
	setp.gt.s32 	%p6, %r1, %r15;
	or.pred  	%p7, %p5, %p6;
	@%p7 bra 	$L__BB0_5;
	add.s32 	%r22, %r1, -1;
	mul.wide.u32 	%rd6, %r22, 4;
	add.s64 	%rd7, %rd1, %rd6;
	ld.global.u32 	%r23, [%rd7];
	ld.const.u32 	%r24, [d_mask+4];
	mad.lo.s32 	%r32, %r24, %r23, %r32;
$L__BB0_5:
	setp.lt.s32 	%p8, %r1, 0;
	@%p8 bra 	$L__BB0_7;
	mul.wide.u32 	%rd8, %r1, 4;
	add.s64 	%rd9, %rd1, %rd8;
	ld.global.u32 	%r25, [%rd9];
	ld.const.u32 	%r26, [d_mask+8];
	mad.lo.s32 	%r32, %r26, %r25, %r32;
$L__BB0_7:
	add.s32 	%r9, %r1, 1;
	setp.lt.s32 	%p9, %r1, -1;
	setp.ge.s32 	%p10, %r9, %r15;
	or.pred  	%p11, %p9, %p10;
	@%p11 bra 	$L__BB0_9;
	mul.wide.u32 	%rd10, %r9, 4;
	add.s64 	%rd11, %rd1, %rd10;
	ld.global.u32 	%r27, [%rd11];
	ld.const.u32 	%r28, [d_mask+12];
	mad.lo.s32 	%r32, %r28, %r27, %r32;
$L__BB0_9:
	add.s32 	%r12, %r1, 2;
	setp.lt.s32 	%p12, %r1, -2;
	setp.ge.s32 	%p13, %r12, %r15;
	or.pred  	%p14, %p12, %p13;
	@%p14 bra 	$L__BB0_11;
	mul.wide.u32 	%rd12, %r12, 4;
	add.s64 	%rd13, %rd1, %rd12;
	ld.global.u32 	%r29, [%rd13];
	ld.const.u32 	%r30, [d_mask+16];
	mad.lo.s32 	%r32, %r30, %r29, %r32;
$L__BB0_11:
	cvta.to.global.u64 	%rd14, %rd2;
	mul.wide.s32 	%rd15, %r1, 4;
	add.s64 	%rd16, %rd14, %rd15;
	st.global.u32 	[%rd16], %r32;
$L__BB0_12:
	ret;

}


// ===== COMPILED SASS (sm_100) =====

	.target	sm_100

	.elftype	@"ET_EXEC"


//--------------------- .note.nv.tkinfo           --------------------------
	.section	.note.nv.tkinfo,"",@"SHT_NOTE"
	.sectionflags	@"SHF_NOTE_NV_TKINFO"
	.tkinfo
        /*0018*/ 	.word	0x00000002
        /*0030*/ 	.string	""
        /*0030*/ 	.string	"ptxas"
        /*0030*/ 	.string	"Cuda compilation tools, release 13.0, V13.0.88"
        /*0030*/ 	.string	"Build cuda_13.0.r13.0/compiler.36424714_0"
        /*0030*/ 	.string	"-arch sm_100 -m 64 "



//--------------------- .note.nv.cuinfo           --------------------------
	.section	.note.nv.cuinfo,"",@"SHT_NOTE"
	.sectionflags	@"SHF_NOTE_NV_CUINFO"
        /*0018*/ 	.short	0x0002
        /*001a*/ 	.short	0x0064
        /*001c*/ 	.short	0x0082
	.zero		2


//--------------------- .nv.info                  --------------------------
	.section	.nv.info,"",@"SHT_CUDA_INFO"
	.align	4


	//----- nvinfo : EIATTR_REGCOUNT
	.align		4
        /*0000*/ 	.byte	0x04, 0x2f
        /*0002*/ 	.short	(.L_2 - .L_1)
	.align		4
.L_1:
        /*0004*/ 	.word	index@(_Z10stencil_1dPiS_i)
        /*0008*/ 	.word	0x00000016


	//----- nvinfo : EIATTR_FRAME_SIZE
	.align		4
.L_2:
        /*000c*/ 	.byte	0x04, 0x11
        /*000e*/ 	.short	(.L_4 - .L_3)
	.align		4
.L_3:
        /*0010*/ 	.word	index@(_Z10stencil_1dPiS_i)
        /*0014*/ 	.word	0x00000000


	//----- nvinfo : EIATTR_MIN_STACK_SIZE
	.align		4
.L_4:
        /*0018*/ 	.byte	0x04, 0x12
        /*001a*/ 	.short	(.L_6 - .L_5)
	.align		4
.L_5:
        /*001c*/ 	.word	index@(_Z10stencil_1dPiS_i)
        /*0020*/ 	.word	0x00000000
.L_6:


//--------------------- .nv.compat                --------------------------
	.section	.nv.compat,"",@"SHT_CUDA_COMPAT_INFO"
	.align	4
        /*0000*/ 	.byte	0x02, 0x09, 0x00, 0x00, 0x02, 0x02, 0x01, 0x00, 0x02, 0x05, 0x05, 0x00, 0x03, 0x07, 0x01, 0x01
        /*0010*/ 	.byte	0x02, 0x03, 0x00, 0x00, 0x02, 0x06, 0x01, 0x00, 0x04, 0x0b, 0x08, 0x00, 0x09, 0x00, 0x00, 0x00
        /*0020*/ 	.byte	0x00, 0x00, 0x00, 0x00


//--------------------- .nv.info._Z10stencil_1dPiS_i --------------------------
	.section	.nv.info._Z10stencil_1dPiS_i,"",@"SHT_CUDA_INFO"
	.sectionflags	@""
	.align	4


	//----- nvinfo : EIATTR_CUDA_API_VERSION
	.align		4
        /*0000*/ 	.byte	0x04, 0x37
        /*0002*/ 	.short	(.L_8 - .L_7)
.L_7:
        /*0004*/ 	.word	0x00000082


	//----- nvinfo : EIATTR_KPARAM_INFO
	.align		4
.L_8:
        /*0008*/ 	.byte	0x04, 0x17
        /*000a*/ 	.short	(.L_10 - .L_9)
.L_9:
        /*000c*/ 	.word	0x00000000
        /*0010*/ 	.short	0x0002
        /*0012*/ 	.short	0x0010
        /*0014*/ 	.byte	0x00, 0xf0, 0x11, 0x00


	//----- nvinfo : EIATTR_KPARAM_INFO
	.align		4
.L_10:
        /*0018*/ 	.byte	0x04, 0x17
        /*001a*/ 	.short	(.L_12 - .L_11)
.L_11:
        /*001c*/ 	.word	0x00000000
        /*0020*/ 	.short	0x0001
        /*0022*/ 	.short	0x0008
        /*0024*/ 	.byte	0x00, 0xf5, 0x21, 0x00


	//----- nvinfo : EIATTR_KPARAM_INFO
	.align		4
.L_12:
        /*0028*/ 	.byte	0x04, 0x17
        /*002a*/ 	.short	(.L_14 - .L_13)
.L_13:
        /*002c*/ 	.word	0x00000000
        /*0030*/ 	.short	0x0000
        /*0032*/ 	.short	0x0000
        /*0034*/ 	.byte	0x00, 0xf5, 0x21, 0x00


	//----- nvinfo : EIATTR_SPARSE_MMA_MASK
	.align		4
.L_14:
        /*0038*/ 	.byte	0x03, 0x50
        /*003a*/ 	.short	0x0000


	//----- nvinfo : EIATTR_MAXREG_COUNT
	.align		4
        /*003c*/ 	.byte	0x03, 0x1b
        /*003e*/ 	.short	0x00ff


	//----- nvinfo : EIATTR_MERCURY_ISA_VERSION
	.align		4
        /*0040*/ 	.byte	0x03, 0x5f
        /*0042*/ 	.short	0x0101


	//----- nvinfo : EIATTR_VRC_CTA_INIT_COUNT
	.align		4
        /*0044*/ 	.byte	0x02, 0x4a
	.zero		1
	.zero		1


	//----- nvinfo : EIATTR_EXIT_INSTR_OFFSETS
	.align		4
        /*0048*/ 	.byte	0x04, 0x1c
        /*004a*/ 	.short	(.L_16 - .L_15)


	//   ....[0]....
.L_15:
        /*004c*/ 	.word	0x00000070


	//   ....[1]....
        /*0050*/ 	.word	0x00000330


	//----- nvinfo : EIATTR_CBANK_PARAM_SIZE
	.align		4
.L_16:
        /*0054*/ 	.byte	0x03, 0x19
        /*0056*/ 	.short	0x0014


	//----- nvinfo : EIATTR_PARAM_CBANK
	.align		4
        /*0058*/ 	.byte	0x04, 0x0a
        /*005a*/ 	.short	(.L_18 - .L_17)
	.align		4
.L_17:
        /*005c*/ 	.word	index@(.nv.constant0._Z10stencil_1dPiS_i)
        /*0060*/ 	.short	0x0380
        /*0062*/ 	.short	0x0014


	//----- nvinfo : EIATTR_SW_WAR
	.align		4
.L_18:
        /*0064*/ 	.byte	0x04, 0x36
        /*0066*/ 	.short	(.L_20 - .L_19)
.L_19:
        /*0068*/ 	.word	0x00000008
.L_20:


//--------------------- .nv.callgraph             --------------------------
	.section	.nv.callgraph,"",@"SHT_CUDA_CALLGRAPH"
	.align	4
	.sectionentsize	8
	.align		4
        /*0000*/ 	.word	0x00000000
	.align		4
        /*0004*/ 	.word	0xffffffff
	.align		4
        /*0008*/ 	.word	0x00000000
	.align		4
        /*000c*/ 	.word	0xfffffffe
	.align		4
        /*0010*/ 	.word	0x00000000
	.align		4
        /*0014*/ 	.word	0xfffffffd
	.align		4
        /*0018*/ 	.word	0x00000000
	.align		4
        /*001c*/ 	.word	0xfffffffc


//--------------------- .nv.constant3             --------------------------
	.section	.nv.constant3,"a",@progbits
	.align	4
.nv.constant3:
	.type		d_mask,@object
	.size		d_mask,(.L_0 - d_mask)
d_mask:
	.zero		20
.L_0:


//--------------------- .text._Z10stencil_1dPiS_i --------------------------
	.section	.text._Z10stencil_1dPiS_i,"ax",@progbits
	.align	128
        .global         _Z10stencil_1dPiS_i
        .type           _Z10stencil_1dPiS_i,@function
        .size           _Z10stencil_1dPiS_i,(.L_x_1 - _Z10stencil_1dPiS_i)
        .other          _Z10stencil_1dPiS_i,@"STO_CUDA_ENTRY STV_DEFAULT"
_Z10stencil_1dPiS_i:
.text._Z10stencil_1dPiS_i:
[----:B------:R-:W-:Y:S01]  /*0000*/  LDC R1, c[0x0][0x37c] ;  /* 0x0000df00ff017b82 */ /* 0x000fe20000000800 */
[----:B------:R-:W0:Y:S07]  /*0010*/  S2R R3, SR_TID.X ;  /* 0x0000000000037919 */ /* 0x000e2e0000002100 */
[----:B------:R-:W0:Y:S01]  /*0020*/  S2UR UR4, SR_CTAID.X ;  /* 0x00000000000479c3 */ /* 0x000e220000002500 */
[----:B------:R-:W1:Y:S07]  /*0030*/  LDCU UR6, c[0x0][0x390] ;  /* 0x00007200ff0677ac */ /* 0x000e6e0008000800 */
[----:B------:R-:W0:Y:S02]  /*0040*/  LDC R0, c[0x0][0x360] ;  /* 0x0000d800ff007b82 */ /* 0x000e240000000800 */
[----:B0-----:R-:W-:-:S05]  /*0050*/  IMAD R0, R0, UR4, R3 ;  /* 0x0000000400007c24 */ /* 0x001fca000f8e0203 */
[----:B-1----:R-:W-:-:S13]  /*0060*/  ISETP.GE.AND P0, PT, R0, UR6, PT ;  /* 0x0000000600007c0c */ /* 0x002fda000bf06270 */
[----:B------:R-:W-:Y:S05]  /*0070*/  @P0 EXIT ;  /* 0x000000000000094d */ /* 0x000fea0003800000 */
[C---:B------:R-:W-:Y:S01]  /*0080*/  IADD3 R13, PT, PT, R0.reuse, -0x2, RZ ;  /* 0xfffffffe000d7810 */ /* 0x040fe20007ffe0ff */
[----:B------:R-:W0:Y:S01]  /*0090*/  LDCU.64 UR4, c[0x0][0x358] ;  /* 0x00006b00ff0477ac */ /* 0x000e220008000a00 */
[C---:B------:R-:W-:Y:S02]  /*00a0*/  ISETP.GT.AND P1, PT, R0.reuse, UR6, PT ;  /* 0x0000000600007c0c */ /* 0x040fe4000bf24270 */
[----:B------:R-:W-:Y:S02]  /*00b0*/  ISETP.GE.AND P0, PT, R13, UR6, PT ;  /* 0x000000060d007c0c */ /* 0x000fe4000bf06270 */
[C---:B------:R-:W-:Y:S02]  /*00c0*/  IADD3 R17, PT, PT, R0.reuse, 0x1, RZ ;  /* 0x0000000100117810 */ /* 0x040fe40007ffe0ff */
[C---:B------:R-:W-:Y:S02]  /*00d0*/  ISETP.LT.OR P0, PT, R0.reuse, 0x2, P0 ;  /* 0x000000020000780c */ /* 0x040fe40000701670 */
[----:B------:R-:W-:-:S02]  /*00e0*/  ISETP.LT.OR P1, PT, R0, 0x1, P1 ;  /* 0x000000010000780c */ /* 0x000fc40000f21670 */
[C---:B------:R-:W-:Y:S02]  /*00f0*/  ISETP.GE.AND P4, PT, R0.reuse, RZ, PT ;  /* 0x000000ff0000720c */ /* 0x040fe40003f86270 */
[----:B------:R-:W-:Y:S02]  /*0100*/  ISETP.GE.AND P3, PT, R17, UR6, PT ;  /* 0x0000000611007c0c */ /* 0x000fe4000bf66270 */
[C---:B------:R-:W-:Y:S02]  /*0110*/  IADD3 R19, PT, PT, R0.reuse, 0x2, RZ ;  /* 0x0000000200137810 */ /* 0x040fe40007ffe0ff */
[C---:B------:R-:W-:Y:S02]  /*0120*/  ISETP.LT.OR P3, PT, R0.reuse, -0x1, P3 ;  /* 0xffffffff0000780c */ /* 0x040fe40001f61670 */
[----:B------:R-:W-:Y:S01]  /*0130*/  ISETP.GE.AND P2, PT, R19, UR6, PT ;  /* 0x0000000613007c0c */ /* 0x000fe2000bf46270 */
[----:B------:R-:W1:Y:S02]  /*0140*/  @!P0 LDC.64 R6, c[0x0][0x380] ;  /* 0x0000e000ff068b82 */ /* 0x000e640000000a00 */
[----:B------:R-:W-:-:S02]  /*0150*/  @!P1 IADD3 R15, PT, PT, R0, -0x1, RZ ;  /* 0xffffffff000f9810 */ /* 0x000fc40007ffe0ff */
[----:B------:R-:W-:-:S04]  /*0160*/  ISETP.LT.OR P2, PT, R0, -0x2, P2 ;  /* 0xfffffffe0000780c */ /* 0x000fc80001741670 */
[----:B------:R-:W2:Y:S08]  /*0170*/  @!P1 LDC.64 R8, c[0x0][0x380] ;  /* 0x0000e000ff089b82 */ /* 0x000eb00000000a00 */
[----:B------:R-:W3:Y:S08]  /*0180*/  @P4 LDC.64 R10, c[0x0][0x380] ;  /* 0x0000e000ff0a4b82 */ /* 0x000ef00000000a00 */
[----:B------:R-:W4:Y:S01]  /*0190*/  @!P3 LDC.64 R4, c[0x0][0x380] ;  /* 0x0000e000ff04bb82 */ /* 0x000f220000000a00 */
[----:B-1----:R-:W-:-:S06]  /*01a0*/  @!P0 IMAD.WIDE.U32 R6, R13, 0x4, R6 ;  /* 0x000000040d068825 */ /* 0x002fcc00078e0006 */
[----:B0-----:R0:W5:Y:S01]  /*01b0*/  @!P0 LDG.E R6, desc[UR4][R6.64] ;  /* 0x0000000406068981 */ /* 0x001162000c1e1900 */
[----:B------:R-:W1:Y:S01]  /*01c0*/  @!P2 LDC.64 R2, c[0x0][0x380] ;  /* 0x0000e000ff02ab82 */ /* 0x000e620000000a00 */
[----:B--2---:R-:W-:-:S06]  /*01d0*/  @!P1 IMAD.WIDE.U32 R8, R15, 0x4, R8 ;  /* 0x000000040f089825 */ /* 0x004fcc00078e0008 */
[----:B------:R2:W5:Y:S01]  /*01e0*/  @!P1 LDG.E R8, desc[UR4][R8.64] ;  /* 0x0000000408089981 */ /* 0x000562000c1e1900 */
[----:B---3--:R-:W-:Y:S01]  /*01f0*/  @P4 IMAD.WIDE.U32 R10, R0, 0x4, R10 ;  /* 0x00000004000a4825 */ /* 0x008fe200078e000a */
[----:B------:R-:W5:Y:S05]  /*0200*/  @!P0 LDC R15, c[0x3][RZ] ;  /* 0x00c00000ff0f8b82 */ /* 0x000f6a0000000800 */
[----:B------:R-:W3:Y:S01]  /*0210*/  @P4 LDG.E R10, desc[UR4][R10.64] ;  /* 0x000000040a0a4981 */ /* 0x000ee2000c1e1900 */
[----:B----4-:R-:W-:Y:S02]  /*0220*/  @!P3 IMAD.WIDE.U32 R4, R17, 0x4, R4 ;  /* 0x000000041104b825 */ /* 0x010fe400078e0004 */
[----:B------:R-:W4:Y:S04]  /*0230*/  @!P1 LDC R16, c[0x3][0x4] ;  /* 0x00c00100ff109b82 */ /* 0x000f280000000800 */
[----:B------:R-:W3:Y:S01]  /*0240*/  @!P3 LDG.E R4, desc[UR4][R4.64] ;  /* 0x000000040404b981 */ /* 0x000ee2000c1e1900 */
[----:B-1----:R-:W-:-:S03]  /*0250*/  @!P2 IMAD.WIDE.U32 R2, R19, 0x4, R2 ;  /* 0x000000041302a825 */ /* 0x002fc600078e0002 */
[----:B------:R-:W3:Y:S02]  /*0260*/  @P4 LDC R17, c[0x3][0x8] ;  /* 0x00c00200ff114b82 */ /* 0x000ee40000000800 */
[----:B------:R1:W3:Y:S06]  /*0270*/  @!P2 LDG.E R14, desc[UR4][R2.64] ;  /* 0x00000004020ea981 */ /* 0x0002ec000c1e1900 */
[----:B------:R-:W3:Y:S01]  /*0280*/  @!P3 LDC R18, c[0x3][0xc] ;  /* 0x00c00300ff12bb82 */ /* 0x000ee20000000800 */
[----:B0-----:R-:W-:-:S07]  /*0290*/  HFMA2 R7, -RZ, RZ, 0, 0 ;  /* 0x00000000ff077431 */ /* 0x001fce00000001ff */
[----:B------:R-:W1:Y:S08]  /*02a0*/  LDC.64 R12, c[0x0][0x388] ;  /* 0x0000e200ff0c7b82 */ /* 0x000e700000000a00 */
[----:B--2---:R-:W0:Y:S01]  /*02b0*/  @!P2 LDC R9, c[0x3][0x10] ;  /* 0x00c00400ff09ab82 */ /* 0x004e220000000800 */
[----:B-1----:R-:W-:-:S04]  /*02c0*/  IMAD.WIDE R2, R0, 0x4, R12 ;  /* 0x0000000400027825 */ /* 0x002fc800078e020c */
[----:B-----5:R-:W-:-:S04]  /*02d0*/  @!P0 IMAD R7, R6, R15, RZ ;  /* 0x0000000f06078224 */ /* 0x020fc800078e02ff */
[----:B----4-:R-:W-:-:S04]  /*02e0*/  @!P1 IMAD R7, R8, R16, R7 ;  /* 0x0000001008079224 */ /* 0x010fc800078e0207 */
[----:B---3--:R-:W-:-:S04]  /*02f0*/  @P4 IMAD R7, R10, R17, R7 ;  /* 0x000000110a074224 */ /* 0x008fc800078e0207 */
[----:B------:R-:W-:-:S04]  /*0300*/  @!P3 IMAD R7, R4, R18, R7 ;  /* 0x000000120407b224 */ /* 0x000fc800078e0207 */
[----:B0-----:R-:W-:-:S05]  /*0310*/  @!P2 IMAD R7, R14, R9, R7 ;  /* 0x000000090e07a224 */ /* 0x001fca00078e0207 */
[----:B------:R-:W-:Y:S01]  /*0320*/  STG.E desc[UR4][R2.64], R7 ;  /* 0x0000000702007986 */ /* 0x000fe2000c101904 */
[----:B------:R-:W-:Y:S05]  /*0330*/  EXIT ;  /* 0x000000000000794d */ /* 0x000fea0003800000 */
.L_x_0:
[----:B------:R-:W-:-:S00]  /*0340*/  BRA `(.L_x_0) ;  /* 0xfffffffc00fc7947 */ /* 0x000fc0000383ffff */
[----:B------:R-:W-:-:S00]  /*0350*/  NOP ;  /* 0x0000000000007918 */ /* 0x000fc00000000000 */
        /* <DEDUP_REMOVED lines=10> */
.L_x_1:


//--------------------- .nv.shared.reserved.0     --------------------------
	.section	.nv.shared.reserved.0,"aw",@nobits
	.weak		__nv_reservedSMEM_offset_0_alias
	.size		__nv_reservedSMEM_offset_0_alias, 0, 64
	.other		__nv_reservedSMEM_offset_0_alias,@"STO_CUDA_RESERVED_SHARED STV_DEFAULT"
__nv_reservedSMEM_offset_0_alias:
	.zero		0
	.zero		64


//--------------------- .nv.constant0._Z10stencil_1dPiS_i --------------------------
	.section	.nv.constant0._Z10stencil_1dPiS_i,"a",@progbits
	.sectionflags	@""
	.align	4
.nv.constant0._Z10stencil_1dPiS_i:
	.zero		916


//--------------------- SYMBOLS --------------------------

	.type		.nv.reservedSmem.offset0,@object
	.size		.nv.reservedSmem.offset0,0x4
